	.headerflags	@"EF_CUDA_TEXMODE_UNIFIED EF_CUDA_64BIT_ADDRESS EF_CUDA_ACCELERATORS EF_CUDA_SM90 EF_CUDA_VIRTUAL_SM(EF_CUDA_SM90)"
	.elftype	@"ET_EXEC"


//--------------------- .nv.info                  --------------------------
	.section	.nv.info,"",@"SHT_CUDA_INFO"
	.align	4


	//----- nvinfo : EIATTR_REGCOUNT
	.align		4
        /*0000*/ 	.byte	0x04, 0x2f
        /*0002*/ 	.short	(.L_2 - .L_1)
	.align		4
.L_1:
        /*0004*/ 	.word	index@(triton_per_fused__log_softmax_12)
        /*0008*/ 	.word	0x00000018


	//----- nvinfo : EIATTR_MIN_STACK_SIZE
	.align		4
.L_2:
        /*000c*/ 	.byte	0x04, 0x12
        /*000e*/ 	.short	(.L_4 - .L_3)
	.align		4
.L_3:
        /*0010*/ 	.word	index@(triton_per_fused__log_softmax_12)
        /*0014*/ 	.word	0x00000000


	//----- nvinfo : EIATTR_FRAME_SIZE
	.align		4
.L_4:
        /*0018*/ 	.byte	0x04, 0x11
        /*001a*/ 	.short	(.L_6 - .L_5)
	.align		4
.L_5:
        /*001c*/ 	.word	index@(triton_per_fused__log_softmax_12)
        /*0020*/ 	.word	0x00000000


	//----- nvinfo : EIATTR_MIN_STACK_SIZE
	.align		4
.L_6:
        /*0024*/ 	.byte	0x04, 0x12
        /*0026*/ 	.short	(.L_8 - .L_7)
	.align		4
.L_7:
        /*0028*/ 	.word	index@(triton_per_fused__log_softmax_12)
        /*002c*/ 	.word	0x00000000
.L_8:


//--------------------- .nv.info.triton_per_fused__log_softmax_12 --------------------------
	.section	.nv.info.triton_per_fused__log_softmax_12,"",@"SHT_CUDA_INFO"
	.sectionflags	@""
	.align	4


	//----- nvinfo : EIATTR_CUDA_API_VERSION
	.align		4
        /*0000*/ 	.byte	0x04, 0x37
        /*0002*/ 	.short	(.L_10 - .L_9)
.L_9:
        /*0004*/ 	.word	0x0000007c


	//----- nvinfo : EIATTR_KPARAM_INFO
	.align		4
.L_10:
        /*0008*/ 	.byte	0x04, 0x17
        /*000a*/ 	.short	(.L_12 - .L_11)
.L_11:
        /*000c*/ 	.word	0x00000000
        /*0010*/ 	.short	0x0003
        /*0012*/ 	.short	0x0014
        /*0014*/ 	.byte	0x00, 0xf0, 0x11, 0x00


	//----- nvinfo : EIATTR_KPARAM_INFO
	.align		4
.L_12:
        /*0018*/ 	.byte	0x04, 0x17
        /*001a*/ 	.short	(.L_14 - .L_13)
.L_13:
        /*001c*/ 	.word	0x00000000
        /*0020*/ 	.short	0x0002
        /*0022*/ 	.short	0x0010
        /*0024*/ 	.byte	0x00, 0xf0, 0x11, 0x00


	//----- nvinfo : EIATTR_KPARAM_INFO
	.align		4
.L_14:
        /*0028*/ 	.byte	0x04, 0x17
        /*002a*/ 	.short	(.L_16 - .L_15)
.L_15:
        /*002c*/ 	.word	0x00000000
        /*0030*/ 	.short	0x0001
        /*0032*/ 	.short	0x0008
        /*0034*/ 	.byte	0x00, 0xf4, 0x21, 0x00


	//----- nvinfo : EIATTR_KPARAM_INFO
	.align		4
.L_16:
        /*0038*/ 	.byte	0x04, 0x17
        /*003a*/ 	.short	(.L_18 - .L_17)
.L_17:
        /*003c*/ 	.word	0x00000000
        /*0040*/ 	.short	0x0000
        /*0042*/ 	.short	0x0000
        /*0044*/ 	.byte	0x00, 0xf4, 0x21, 0x00


	//----- nvinfo : EIATTR_SPARSE_MMA_MASK
	.align		4
.L_18:
        /*0048*/ 	.byte	0x03, 0x50
        /*004a*/ 	.short	0x0000


	//----- nvinfo : EIATTR_MAXREG_COUNT
	.align		4
        /*004c*/ 	.byte	0x03, 0x1b
        /*004e*/ 	.short	0x00ff


	//----- nvinfo : EIATTR_COOP_GROUP_MASK_REGIDS
	.align		4
        /*0050*/ 	.byte	0x04, 0x29
        /*0052*/ 	.short	(.L_20 - .L_19)


	//   ....[0]....
.L_19:
        /*0054*/ 	.word	0xffffffff


	//   ....[1]....
        /*0058*/ 	.word	0xffffffff


	//   ....[2]....
        /*005c*/ 	.word	0xffffffff


	//   ....[3]....
        /*0060*/ 	.word	0xffffffff


	//   ....[4]....
        /*0064*/ 	.word	0xffffffff


	//   ....[5]....
        /*0068*/ 	.word	0xffffffff


	//   ....[6]....
        /*006c*/ 	.word	0xffffffff


	//   ....[7]....
        /*0070*/ 	.word	0xffffffff


	//----- nvinfo : EIATTR_COOP_GROUP_INSTR_OFFSETS
	.align		4
.L_20:
        /*0074*/ 	.byte	0x04, 0x28
        /*0076*/ 	.short	(.L_22 - .L_21)


	//   ....[0]....
.L_21:
        /*0078*/ 	.word	0x000002d0


	//   ....[1]....
        /*007c*/ 	.word	0x00000310


	//   ....[2]....
        /*0080*/ 	.word	0x00000410


	//   ....[3]....
        /*0084*/ 	.word	0x000004a0


	//   ....[4]....
        /*0088*/ 	.word	0x00000710


	//   ....[5]....
        /*008c*/ 	.word	0x00000730


	//   ....[6]....
        /*0090*/ 	.word	0x000007b0


	//   ....[7]....
        /*0094*/ 	.word	0x000007d0


	//----- nvinfo : EIATTR_EXIT_INSTR_OFFSETS
	.align		4
.L_22:
        /*0098*/ 	.byte	0x04, 0x1c
        /*009a*/ 	.short	(.L_24 - .L_23)


	//   ....[0]....
.L_23:
        /*009c*/ 	.word	0x00000e60


	//   ....[1]....
        /*00a0*/ 	.word	0x00000f70


	//----- nvinfo : EIATTR_REQNTID
	.align		4
.L_24:
        /*00a4*/ 	.byte	0x04, 0x10
        /*00a6*/ 	.short	(.L_26 - .L_25)
.L_25:
        /*00a8*/ 	.word	0x00000080
        /*00ac*/ 	.word	0x00000001
        /*00b0*/ 	.word	0x00000001


	//----- nvinfo : EIATTR_CBANK_PARAM_SIZE
	.align		4
.L_26:
        /*00b4*/ 	.byte	0x03, 0x19
        /*00b6*/ 	.short	0x0018


	//----- nvinfo : EIATTR_PARAM_CBANK
	.align		4
        /*00b8*/ 	.byte	0x04, 0x0a
        /*00ba*/ 	.short	(.L_28 - .L_27)
	.align		4
.L_27:
        /*00bc*/ 	.word	index@(.nv.constant0.triton_per_fused__log_softmax_12)
        /*00c0*/ 	.short	0x0210
        /*00c2*/ 	.short	0x0018


	//----- nvinfo : EIATTR_SW_WAR
	.align		4
.L_28:
        /*00c4*/ 	.byte	0x04, 0x36
        /*00c6*/ 	.short	(.L_30 - .L_29)
.L_29:
        /*00c8*/ 	.word	0x00000008
.L_30:


//--------------------- .nv.callgraph             --------------------------
	.section	.nv.callgraph,"",@"SHT_CUDA_CALLGRAPH"
	.align	4
	.sectionentsize	8
	.align		4
        /*0000*/ 	.word	0x00000000
	.align		4
        /*0004*/ 	.word	0xffffffff
	.align		4
        /*0008*/ 	.word	0x00000000
	.align		4
        /*000c*/ 	.word	0xfffffffe
	.align		4
        /*0010*/ 	.word	0x00000000
	.align		4
        /*0014*/ 	.word	0xfffffffd
	.align		4
        /*0018*/ 	.word	0x00000000
	.align		4
        /*001c*/ 	.word	0xfffffffc


//--------------------- .nv.constant4             --------------------------
	.section	.nv.constant4,"a",@progbits
	.align	8
	.align		8
.nv.constant4:
        /*0000*/ 	.dword	_$_str


//--------------------- .text.triton_per_fused__log_softmax_12 --------------------------
	.section	.text.triton_per_fused__log_softmax_12,"ax",@progbits
	.sectionflags	@"SHF_BARRIERS=1"
	.align	128
        .global         triton_per_fused__log_softmax_12
        .type           triton_per_fused__log_softmax_12,@function
        .size           triton_per_fused__log_softmax_12,(.L_x_1 - triton_per_fused__log_softmax_12)
        .other          triton_per_fused__log_softmax_12,@"STO_CUDA_ENTRY STV_DEFAULT"
triton_per_fused__log_softmax_12:
.text.triton_per_fused__log_softmax_12:
[----:B------:R-:W0:Y:S02]  /*0000*/  LDC R1, c[0x0][0x28] ;  /* 0x00000a00ff017b82 */ /* 0x000e240000000800 */
[----:B------:R-:W1:Y:S01]  /*0010*/  S2R R5, SR_CTAID.X ;  /* 0x0000000000057919 */ /* 0x000e620000002500 */
[----:B------:R-:W2:Y:S01]  /*0020*/  LDC.64 R6, c[0x0][0x210] ;  /* 0x00008400ff067b82 */ /* 0x000ea20000000a00 */
[----:B------:R-:W-:Y:S01]  /*0030*/  ULDC.64 UR6, c[0x0][0x208] ;  /* 0x0000820000067ab9 */ /* 0x000fe20000000a00 */
[----:B------:R-:W3:Y:S01]  /*0040*/  S2R R3, SR_TID.X ;  /* 0x0000000000037919 */ /* 0x000ee20000002100 */
[----:B-1----:R-:W-:Y:S02]  /*0050*/  IMAD.SHL.U32 R5, R5, 0x20, RZ ;  /* 0x0000002005057824 */ /* 0x002fe400078e00ff */
[----:B---3--:R-:W-:Y:S01]  /*0060*/  IMAD.SHL.U32 R0, R3, 0x2, RZ ;  /* 0x0000000203007824 */ /* 0x008fe200078e00ff */
[----:B------:R-:W-:-:S04]  /*0070*/  SHF.R.U32.HI R11, RZ, 0x4, R3 ;  /* 0x00000004ff0b7819 */ /* 0x000fc80000011603 */
[----:B------:R-:W-:-:S04]  /*0080*/  LOP3.LUT R2, R5, 0x1e, R0, 0xf8, !PT ;  /* 0x0000001e05027812 */ /* 0x000fc800078ef800 */
[C---:B------:R-:W-:Y:S01]  /*0090*/  ISETP.GE.AND P4, PT, R2.reuse, 0x190, PT ;  /* 0x000001900200780c */ /* 0x040fe20003f86270 */
[----:B------:R-:W-:-:S05]  /*00a0*/  IMAD.HI R9, R2, 0x66666667, RZ ;  /* 0x6666666702097827 */ /* 0x000fca00078e02ff */
[----:B------:R-:W-:-:S04]  /*00b0*/  SHF.R.U32.HI R10, RZ, 0x1f, R9 ;  /* 0x0000001fff0a7819 */ /* 0x000fc80000011609 */
[----:B------:R-:W-:-:S05]  /*00c0*/  LEA.HI.SX32 R9, R9, R10, 0x1e ;  /* 0x0000000a09097211 */ /* 0x000fca00078ff2ff */
[----:B------:R-:W-:Y:S01]  /*00d0*/  IMAD R10, R9, -0xa, R2 ;  /* 0xfffffff6090a7824 */ /* 0x000fe200078e0202 */
[----:B------:R-:W-:-:S03]  /*00e0*/  SGXT.U32 R2, R11, 0x3 ;  /* 0x000000030b02781a */ /* 0x000fc60000000000 */
[----:B------:R-:W-:Y:S01]  /*00f0*/  IMAD R9, R9, 0x64, R10 ;  /* 0x0000006409097824 */ /* 0x000fe200078e020a */
[C---:B------:R-:W-:Y:S02]  /*0100*/  LOP3.LUT R14, R2.reuse, 0x8, RZ, 0xfc, !PT ;  /* 0x00000008020e7812 */ /* 0x040fe400078efcff */
[----:B------:R-:W-:Y:S01]  /*0110*/  CS2R R10, SRZ ;  /* 0x00000000000a7805 */ /* 0x000fe2000001ff00 */
[----:B------:R-:W-:Y:S01]  /*0120*/  IMAD R9, R2, 0xa, R9 ;  /* 0x0000000a02097824 */ /* 0x000fe200078e0209 */
[----:B------:R-:W-:-:S03]  /*0130*/  ISETP.LT.U32.AND P3, PT, R14, 0xa, !P4 ;  /* 0x0000000a0e00780c */ /* 0x000fc60006761070 */
[----:B--2---:R-:W-:-:S04]  /*0140*/  IMAD.WIDE R12, R9, 0x4, R6 ;  /* 0x00000004090c7825 */ /* 0x004fc800078e0206 */
[----:B------:R-:W-:Y:S01]  /*0150*/  VIADD R15, R9, 0x50 ;  /* 0x00000050090f7836 */ /* 0x000fe20000000000 */
[----:B------:R-:W2:Y:S03]  /*0160*/  @!P4 LDG.E.64 R10, desc[UR6][R12.64] ;  /* 0x000000060c0ac981 */ /* 0x000ea6000c1e1b00 */
[----:B------:R-:W-:Y:S01]  /*0170*/  IMAD.WIDE R14, R15, 0x4, R6 ;  /* 0x000000040f0e7825 */ /* 0x000fe200078e0206 */
[----:B------:R-:W-:-:S06]  /*0180*/  CS2R R6, SRZ ;  /* 0x0000000000067805 */ /* 0x000fcc000001ff00 */
[----:B------:R-:W3:Y:S01]  /*0190*/  @P3 LDG.E.64 R6, desc[UR6][R14.64] ;  /* 0x000000060e063981 */ /* 0x000ee2000c1e1b00 */
[----:B------:R-:W1:Y:S01]  /*01a0*/  S2UR UR5, SR_CgaCtaId ;  /* 0x00000000000579c3 */ /* 0x000e620000008800 */
[----:B------:R-:W-:Y:S01]  /*01b0*/  UMOV UR4, 0x400 ;  /* 0x0000040000047882 */ /* 0x000fe20000000000 */
[----:B------:R-:W-:-:S04]  /*01c0*/  SHF.R.U32.HI R20, RZ, 0x3, R3 ;  /* 0x00000003ff147819 */ /* 0x000fc80000011603 */
[----:B------:R-:W-:-:S04]  /*01d0*/  SGXT.U32 R20, R20, 0x4 ;  /* 0x000000041414781a */ /* 0x000fc80000000000 */
[----:B------:R-:W-:Y:S01]  /*01e0*/  LOP3.LUT R5, R20, R5, RZ, 0xfc, !PT ;  /* 0x0000000514057212 */ /* 0x000fe200078efcff */
[----:B-1----:R-:W-:Y:S01]  /*01f0*/  UPRMT UR4, UR5, 0x654, UR4 ;  /* 0x0000065405047896 */ /* 0x002fe20008000004 */
[----:B--2---:R-:W-:Y:S02]  /*0200*/  SEL R10, R10, RZ, !P4 ;  /* 0x000000ff0a0a7207 */ /* 0x004fe40006000000 */
[----:B------:R-:W-:Y:S02]  /*0210*/  SEL R19, R11, RZ, !P4 ;  /* 0x000000ff0b137207 */ /* 0x000fe40006000000 */
[----:B------:R-:W-:Y:S02]  /*0220*/  FSEL R17, R10, -INF , !P4 ;  /* 0xff8000000a117808 */ /* 0x000fe40006000000 */
[----:B------:R-:W-:Y:S02]  /*0230*/  FSEL R18, R19, -INF , !P4 ;  /* 0xff80000013127808 */ /* 0x000fe40006000000 */
[----:B------:R-:W-:-:S02]  /*0240*/  FSETP.NAN.AND P1, PT, R17, R17, PT ;  /* 0x000000111100720b */ /* 0x000fc40003f28000 */
[----:B---3--:R-:W-:Y:S02]  /*0250*/  SEL R6, R6, RZ, P3 ;  /* 0x000000ff06067207 */ /* 0x008fe40001800000 */
[----:B------:R-:W-:Y:S02]  /*0260*/  FSETP.NAN.AND P2, PT, R18, R18, PT ;  /* 0x000000121200720b */ /* 0x000fe40003f48000 */
[----:B------:R-:W-:Y:S02]  /*0270*/  FSEL R16, R6, -INF , P3 ;  /* 0xff80000006107808 */ /* 0x000fe40001800000 */
[----:B------:R-:W-:Y:S02]  /*0280*/  SEL R7, R7, RZ, P3 ;  /* 0x000000ff07077207 */ /* 0x000fe40001800000 */
[----:B------:R-:W-:Y:S02]  /*0290*/  FSETP.GT.AND P0, PT, R17, R16, PT ;  /* 0x000000101100720b */ /* 0x000fe40003f04000 */
[----:B------:R-:W-:-:S02]  /*02a0*/  FSEL R9, R7, -INF , P3 ;  /* 0xff80000007097808 */ /* 0x000fc40001800000 */
[----:B------:R-:W-:Y:S02]  /*02b0*/  @!P1 FSEL R17, R17, R16, P0 ;  /* 0x0000001011119208 */ /* 0x000fe40000000000 */
[----:B------:R-:W-:-:S03]  /*02c0*/  FSETP.GT.AND P0, PT, R18, R9, PT ;  /* 0x000000091200720b */ /* 0x000fc60003f04000 */
[----:B------:R-:W1:Y:S01]  /*02d0*/  SHFL.BFLY PT, R12, R17, 0x10, 0x1f ;  /* 0x0e001f00110c7f89 */ /* 0x000e6200000e0000 */
[----:B------:R-:W-:Y:S02]  /*02e0*/  @!P2 FSEL R18, R18, R9, P0 ;  /* 0x000000091212a208 */ /* 0x000fe40000000000 */
[----:B------:R-:W-:Y:S02]  /*02f0*/  FSETP.NAN.AND P2, PT, R17, R17, PT ;  /* 0x000000111100720b */ /* 0x000fe40003f48000 */
[----:B------:R-:W-:Y:S01]  /*0300*/  LOP3.LUT R9, R0, 0x1e, RZ, 0xc0, !PT ;  /* 0x0000001e00097812 */ /* 0x000fe200078ec0ff */
[----:B------:R-:W2:Y:S01]  /*0310*/  SHFL.BFLY PT, R11, R18, 0x10, 0x1f ;  /* 0x0e001f00120b7f89 */ /* 0x000ea200000e0000 */
[----:B------:R-:W-:-:S03]  /*0320*/  FSETP.NAN.AND P5, PT, R18, R18, PT ;  /* 0x000000121200720b */ /* 0x000fc60003fa8000 */
[----:B------:R-:W-:Y:S01]  /*0330*/  IMAD.SHL.U32 R9, R9, 0x10, RZ ;  /* 0x0000001009097824 */ /* 0x000fe200078e00ff */
[----:B-1----:R-:W-:Y:S02]  /*0340*/  FSETP.GT.AND P1, PT, R17, R12, PT ;  /* 0x0000000c1100720b */ /* 0x002fe40003f24000 */
[----:B--2---:R-:W-:-:S11]  /*0350*/  FSETP.GT.AND P0, PT, R18, R11, PT ;  /* 0x0000000b1200720b */ /* 0x004fd60003f04000 */
[----:B------:R-:W-:Y:S02]  /*0360*/  @!P1 SEL R17, R17, R12, P2 ;  /* 0x0000000c11119207 */ /* 0x000fe40001000000 */
[C---:B------:R-:W-:Y:S02]  /*0370*/  LOP3.LUT P2, RZ, R3.reuse, 0x10, RZ, 0xc0, !PT ;  /* 0x0000001003ff7812 */ /* 0x040fe4000784c0ff */
[----:B------:R-:W-:Y:S02]  /*0380*/  SHF.R.U32.HI R12, RZ, 0x3, R3 ;  /* 0x00000003ff0c7819 */ /* 0x000fe40000011603 */
[----:B------:R-:W-:Y:S02]  /*0390*/  @!P0 SEL R18, R18, R11, P5 ;  /* 0x0000000b12128207 */ /* 0x000fe40002800000 */
[----:B------:R-:W-:Y:S02]  /*03a0*/  LOP3.LUT R12, R9, 0xc, R12, 0xf8, !PT ;  /* 0x0000000c090c7812 */ /* 0x000fe400078ef80c */
[----:B------:R-:W-:-:S02]  /*03b0*/  ISETP.GE.AND P1, PT, R3, 0x80, PT ;  /* 0x000000800300780c */ /* 0x000fc40003f26270 */
[----:B------:R-:W-:-:S03]  /*03c0*/  LEA R11, R3, UR4, 0x2 ;  /* 0x00000004030b7c11 */ /* 0x000fc6000f8e10ff */
[----:B------:R-:W-:Y:S04]  /*03d0*/  @!P2 STS [R12+UR4], R17 ;  /* 0x000000110c00a988 */ /* 0x000fe80008000804 */
[----:B------:R-:W-:Y:S01]  /*03e0*/  @!P2 STS [R12+UR4+0x10], R18 ;  /* 0x000010120c00a988 */ /* 0x000fe20008000804 */
[----:B------:R-:W-:Y:S06]  /*03f0*/  BAR.SYNC.DEFER_BLOCKING 0x0 ;  /* 0x0000000000007b1d */ /* 0x000fec0000010000 */
[----:B------:R-:W1:Y:S04]  /*0400*/  @!P1 LDS R8, [R11] ;  /* 0x000000000b089984 */ /* 0x000e680000000800 */
[----:B-1----:R-:W1:Y:S01]  /*0410*/  SHFL.BFLY PT, R13, R8, 0x2, 0x1f ;  /* 0x0c401f00080d7f89 */ /* 0x002e6200000e0000 */
[----:B------:R-:W-:-:S02]  /*0420*/  FSETP.NAN.AND P5, PT, R8, R8, PT ;  /* 0x000000080800720b */ /* 0x000fc40003fa8000 */
[----:B-1----:R-:W-:-:S04]  /*0430*/  FSETP.GT.AND P0, PT, R8, R13, PT ;  /* 0x0000000d0800720b */ /* 0x002fc80003f04000 */
[C---:B------:R-:W-:Y:S02]  /*0440*/  FSEL R13, R8.reuse, R13, P0 ;  /* 0x0000000d080d7208 */ /* 0x040fe40000000000 */
[C---:B------:R-:W-:Y:S02]  /*0450*/  LOP3.LUT P0, RZ, R3.reuse, 0x3, RZ, 0xc0, !PT ;  /* 0x0000000303ff7812 */ /* 0x040fe4000780c0ff */
[----:B------:R-:W-:Y:S02]  /*0460*/  FSEL R14, R8, R13, P5 ;  /* 0x0000000d080e7208 */ /* 0x000fe40002800000 */
[C---:B------:R-:W-:Y:S01]  /*0470*/  ISETP.LT.AND P0, PT, R3.reuse, 0x80, !P0 ;  /* 0x000000800300780c */ /* 0x040fe20004701270 */
[----:B------:R-:W-:Y:S01]  /*0480*/  IMAD.SHL.U32 R3, R3, 0x20, RZ ;  /* 0x0000002003037824 */ /* 0x000fe200078e00ff */
[----:B------:R-:W-:Y:S01]  /*0490*/  FSETP.NAN.AND P6, PT, R14, R14, PT ;  /* 0x0000000e0e00720b */ /* 0x000fe20003fc8000 */
[----:B------:R-:W1:Y:S03]  /*04a0*/  SHFL.BFLY PT, R13, R14, 0x1, 0x1f ;  /* 0x0c201f000e0d7f89 */ /* 0x000e6600000e0000 */
[----:B------:R-:W-:-:S04]  /*04b0*/  LOP3.LUT R3, R3, 0x1e0, RZ, 0xc0, !PT ;  /* 0x000001e003037812 */ /* 0x000fc800078ec0ff */
[----:B------:R-:W-:Y:S02]  /*04c0*/  LOP3.LUT R2, R3, R2, RZ, 0xfc, !PT ;  /* 0x0000000203027212 */ /* 0x000fe400078efcff */
[----:B-1----:R-:W-:-:S13]  /*04d0*/  FSETP.GT.AND P5, PT, R14, R13, PT ;  /* 0x0000000d0e00720b */ /* 0x002fda0003fa4000 */
[----:B------:R-:W-:-:S05]  /*04e0*/  @!P5 SEL R14, R14, R13, P6 ;  /* 0x0000000d0e0ed207 */ /* 0x000fca0003000000 */
[----:B------:R-:W-:Y:S01]  /*04f0*/  @P0 STS [R11], R14 ;  /* 0x0000000e0b000388 */ /* 0x000fe20000000800 */
[----:B------:R-:W-:Y:S06]  /*0500*/  BAR.SYNC.DEFER_BLOCKING 0x0 ;  /* 0x0000000000007b1d */ /* 0x000fec0000010000 */
[----:B------:R-:W1:Y:S04]  /*0510*/  LDS R13, [R9+UR4] ;  /* 0x00000004090d7984 */ /* 0x000e680008000800 */
[----:B------:R-:W2:Y:S01]  /*0520*/  LDS R16, [R9+UR4+0x10] ;  /* 0x0000100409107984 */ /* 0x000ea20008000800 */
[--C-:B-1----:R-:W-:Y:S01]  /*0530*/  FADD R10, R10, -R13.reuse ;  /* 0x8000000d0a0a7221 */ /* 0x102fe20000000000 */
[----:B------:R-:W-:Y:S01]  /*0540*/  FADD R6, R6, -R13 ;  /* 0x8000000d06067221 */ /* 0x000fe20000000000 */
[----:B--2---:R-:W-:-:S02]  /*0550*/  FADD R8, R19, -R16 ;  /* 0x8000001013087221 */ /* 0x004fc40000000000 */
[----:B------:R-:W-:Y:S01]  /*0560*/  FMUL R15, R10, 1.4426950216293334961 ;  /* 0x3fb8aa3b0a0f7820 */ /* 0x000fe20000400000 */
[----:B------:R-:W-:Y:S01]  /*0570*/  FADD R7, R7, -R16 ;  /* 0x8000001007077221 */ /* 0x000fe20000000000 */
[----:B------:R-:W-:Y:S01]  /*0580*/  FMUL R13, R6, 1.4426950216293334961 ;  /* 0x3fb8aa3b060d7820 */ /* 0x000fe20000400000 */
[----:B------:R-:W-:Y:S01]  /*0590*/  FMUL R17, R8, 1.4426950216293334961 ;  /* 0x3fb8aa3b08117820 */ /* 0x000fe20000400000 */
[----:B------:R-:W-:Y:S01]  /*05a0*/  BAR.SYNC.DEFER_BLOCKING 0x0 ;  /* 0x0000000000007b1d */ /* 0x000fe20000010000 */
[----:B------:R-:W-:Y:S01]  /*05b0*/  FSETP.GEU.AND P6, PT, R15, -126, PT ;  /* 0xc2fc00000f00780b */ /* 0x000fe20003fce000 */
[----:B------:R-:W-:Y:S02]  /*05c0*/  FMUL R16, R7, 1.4426950216293334961 ;  /* 0x3fb8aa3b07107820 */ /* 0x000fe40000400000 */
[----:B------:R-:W-:-:S10]  /*05d0*/  FSETP.GEU.AND P5, PT, R17, -126, PT ;  /* 0xc2fc00001100780b */ /* 0x000fd40003fae000 */
[----:B------:R-:W-:-:S03]  /*05e0*/  @!P6 FMUL R15, R15, 0.5 ;  /* 0x3f0000000f0fe820 */ /* 0x000fc60000400000 */
[----:B------:R-:W-:Y:S01]  /*05f0*/  @!P5 FMUL R17, R17, 0.5 ;  /* 0x3f0000001111d820 */ /* 0x000fe20000400000 */
[----:B------:R-:W1:Y:S08]  /*0600*/  MUFU.EX2 R14, R15 ;  /* 0x0000000f000e7308 */ /* 0x000e700000000800 */
[----:B------:R-:W2:Y:S01]  /*0610*/  MUFU.EX2 R18, R17 ;  /* 0x0000001100127308 */ /* 0x000ea20000000800 */
[----:B-1----:R-:W-:Y:S01]  /*0620*/  @!P6 FMUL R14, R14, R14 ;  /* 0x0000000e0e0ee220 */ /* 0x002fe20000400000 */
[----:B------:R-:W-:-:S04]  /*0630*/  FSETP.GEU.AND P6, PT, R13, -126, PT ;  /* 0xc2fc00000d00780b */ /* 0x000fc80003fce000 */
[----:B------:R-:W-:Y:S01]  /*0640*/  FSEL R14, R14, RZ, !P4 ;  /* 0x000000ff0e0e7208 */ /* 0x000fe20006000000 */
[----:B--2---:R-:W-:Y:S01]  /*0650*/  @!P5 FMUL R18, R18, R18 ;  /* 0x000000121212d220 */ /* 0x004fe20000400000 */
[----:B------:R-:W-:-:S04]  /*0660*/  FSETP.GEU.AND P5, PT, R16, -126, PT ;  /* 0xc2fc00001000780b */ /* 0x000fc80003fae000 */
[----:B------:R-:W-:-:S03]  /*0670*/  FSEL R18, R18, RZ, !P4 ;  /* 0x000000ff12127208 */ /* 0x000fc60006000000 */
[----:B------:R-:W-:-:S04]  /*0680*/  @!P6 FMUL R13, R13, 0.5 ;  /* 0x3f0000000d0de820 */ /* 0x000fc80000400000 */
[----:B------:R-:W1:Y:S02]  /*0690*/  MUFU.EX2 R15, R13 ;  /* 0x0000000d000f7308 */ /* 0x000e640000000800 */
[----:B------:R-:W-:-:S06]  /*06a0*/  @!P5 FMUL R16, R16, 0.5 ;  /* 0x3f0000001010d820 */ /* 0x000fcc0000400000 */
[----:B------:R-:W2:Y:S01]  /*06b0*/  MUFU.EX2 R17, R16 ;  /* 0x0000001000117308 */ /* 0x000ea20000000800 */
[----:B-1----:R-:W-:-:S05]  /*06c0*/  @!P6 FMUL R15, R15, R15 ;  /* 0x0000000f0f0fe220 */ /* 0x002fca0000400000 */
[----:B------:R-:W-:Y:S01]  /*06d0*/  FSEL R15, R15, RZ, P3 ;  /* 0x000000ff0f0f7208 */ /* 0x000fe20001800000 */
[----:B--2---:R-:W-:-:S04]  /*06e0*/  @!P5 FMUL R17, R17, R17 ;  /* 0x000000111111d220 */ /* 0x004fc80000400000 */
[----:B------:R-:W-:Y:S01]  /*06f0*/  FADD R14, R14, R15 ;  /* 0x0000000f0e0e7221 */ /* 0x000fe20000000000 */
[----:B------:R-:W-:-:S04]  /*0700*/  FSEL R17, R17, RZ, P3 ;  /* 0x000000ff11117208 */ /* 0x000fc80001800000 */
[----:B------:R-:W1:Y:S01]  /*0710*/  SHFL.BFLY PT, R13, R14, 0x10, 0x1f ;  /* 0x0e001f000e0d7f89 */ /* 0x000e6200000e0000 */
[----:B------:R-:W-:-:S05]  /*0720*/  FADD R17, R18, R17 ;  /* 0x0000001112117221 */ /* 0x000fca0000000000 */
[----:B------:R-:W2:Y:S01]  /*0730*/  SHFL.BFLY PT, R18, R17, 0x10, 0x1f ;  /* 0x0e001f0011127f89 */ /* 0x000ea200000e0000 */
[----:B-1----:R-:W-:-:S05]  /*0740*/  FADD R19, R14, R13 ;  /* 0x0000000d0e137221 */ /* 0x002fca0000000000 */
[----:B------:R-:W-:Y:S01]  /*0750*/  @!P2 STS [R12+UR4], R19 ;  /* 0x000000130c00a988 */ /* 0x000fe20008000804 */
[----:B--2---:R-:W-:Y:S01]  /*0760*/  FADD R21, R17, R18 ;  /* 0x0000001211157221 */ /* 0x004fe20000000000 */
[----:B------:R-:W-:-:S04]  /*0770*/  IMAD.MOV.U32 R17, RZ, RZ, 0x3e055027 ;  /* 0x3e055027ff117424 */ /* 0x000fc800078e00ff */
[----:B------:R-:W-:Y:S01]  /*0780*/  @!P2 STS [R12+UR4+0x10], R21 ;  /* 0x000010150c00a988 */ /* 0x000fe20008000804 */
[----:B------:R-:W-:Y:S06]  /*0790*/  BAR.SYNC.DEFER_BLOCKING 0x0 ;  /* 0x0000000000007b1d */ /* 0x000fec0000010000 */
[----:B------:R-:W1:Y:S04]  /*07a0*/  @!P1 LDS R4, [R11] ;  /* 0x000000000b049984 */ /* 0x000e680000000800 */
[----:B-1----:R-:W1:Y:S02]  /*07b0*/  SHFL.BFLY PT, R13, R4, 0x2, 0x1f ;  /* 0x0c401f00040d7f89 */ /* 0x002e6400000e0000 */
[----:B-1----:R-:W-:-:S05]  /*07c0*/  FADD R15, R4, R13 ;  /* 0x0000000d040f7221 */ /* 0x002fca0000000000 */
[----:B------:R-:W1:Y:S02]  /*07d0*/  SHFL.BFLY PT, R14, R15, 0x1, 0x1f ;  /* 0x0c201f000f0e7f89 */ /* 0x000e6400000e0000 */
[----:B-1----:R-:W-:-:S05]  /*07e0*/  FADD R16, R15, R14 ;  /* 0x0000000e0f107221 */ /* 0x002fca0000000000 */
[----:B------:R-:W-:Y:S01]  /*07f0*/  @P0 STS [R11], R16 ;  /* 0x000000100b000388 */ /* 0x000fe20000000800 */
[----:B------:R-:W-:Y:S06]  /*0800*/  BAR.SYNC.DEFER_BLOCKING 0x0 ;  /* 0x0000000000007b1d */ /* 0x000fec0000010000 */
[----:B------:R-:W1:Y:S04]  /*0810*/  LDS R13, [R9+UR4] ;  /* 0x00000004090d7984 */ /* 0x000e680008000800 */
[----:B------:R-:W2:Y:S01]  /*0820*/  LDS R14, [R9+UR4+0x10] ;  /* 0x00001004090e7984 */ /* 0x000ea20008000800 */
[----:B------:R-:W-:Y:S01]  /*0830*/  BAR.SYNC.DEFER_BLOCKING 0x0 ;  /* 0x0000000000007b1d */ /* 0x000fe20000010000 */
[----:B-1----:R-:W-:-:S02]  /*0840*/  FSETP.GEU.AND P0, PT, R13, 1.175494350822287508e-38, PT ;  /* 0x008000000d00780b */ /* 0x002fc40003f0e000 */
[----:B--2---:R-:W-:-:S11]  /*0850*/  FSETP.GEU.AND P1, PT, R14, 1.175494350822287508e-38, PT ;  /* 0x008000000e00780b */ /* 0x004fd60003f2e000 */
[----:B------:R-:W-:Y:S02]  /*0860*/  @!P0 FMUL R13, R13, 8388608 ;  /* 0x4b0000000d0d8820 */ /* 0x000fe40000400000 */
[----:B------:R-:W-:Y:S02]  /*0870*/  @!P1 FMUL R14, R14, 8388608 ;  /* 0x4b0000000e0e9820 */ /* 0x000fe40000400000 */
[C---:B------:R-:W-:Y:S01]  /*0880*/  VIADD R12, R13.reuse, 0xc0d55555 ;  /* 0xc0d555550d0c7836 */ /* 0x040fe20000000000 */
[----:B------:R-:W-:Y:S01]  /*0890*/  FSETP.NEU.AND P2, PT, R13, RZ, PT ;  /* 0x000000ff0d00720b */ /* 0x000fe20003f4d000 */
[----:B------:R-:W-:-:S03]  /*08a0*/  VIADD R4, R14, 0xc0d55555 ;  /* 0xc0d555550e047836 */ /* 0x000fc60000000000 */
[----:B------:R-:W-:Y:S02]  /*08b0*/  LOP3.LUT R12, R12, 0xff800000, RZ, 0xc0, !PT ;  /* 0xff8000000c0c7812 */ /* 0x000fe400078ec0ff */
[----:B------:R-:W-:-:S03]  /*08c0*/  LOP3.LUT R11, R4, 0xff800000, RZ, 0xc0, !PT ;  /* 0xff800000040b7812 */ /* 0x000fc600078ec0ff */
[----:B------:R-:W-:Y:S02]  /*08d0*/  IMAD.IADD R4, R13, 0x1, -R12 ;  /* 0x000000010d047824 */ /* 0x000fe400078e0a0c */
[----:B------:R-:W-:Y:S02]  /*08e0*/  IMAD.IADD R15, R14, 0x1, -R11 ;  /* 0x000000010e0f7824 */ /* 0x000fe400078e0a0b */
[----:B------:R-:W-:Y:S02]  /*08f0*/  FADD R9, R4, -1 ;  /* 0xbf80000004097421 */ /* 0x000fe40000000000 */
[----:B------:R-:W-:Y:S02]  /*0900*/  FADD R4, R15, -1 ;  /* 0xbf8000000f047421 */ /* 0x000fe40000000000 */
[-C--:B------:R-:W-:Y:S02]  /*0910*/  FFMA.FTZ R16, R9, -R17.reuse, 0.14084610342979431152 ;  /* 0x3e1039f609107423 */ /* 0x080fe40000010811 */
[----:B------:R-:W-:-:S02]  /*0920*/  FFMA.FTZ R15, R4, -R17, 0.14084610342979431152 ;  /* 0x3e1039f6040f7423 */ /* 0x000fc40000010811 */
[C---:B------:R-:W-:Y:S02]  /*0930*/  FFMA.FTZ R16, R9.reuse, R16, -0.12148627638816833496 ;  /* 0xbdf8cdcc09107423 */ /* 0x040fe40000010010 */
[C---:B------:R-:W-:Y:S02]  /*0940*/  FFMA.FTZ R15, R4.reuse, R15, -0.12148627638816833496 ;  /* 0xbdf8cdcc040f7423 */ /* 0x040fe4000001000f */
[C---:B------:R-:W-:Y:S02]  /*0950*/  FFMA.FTZ R16, R9.reuse, R16, 0.13980610668659210205 ;  /* 0x3e0f295509107423 */ /* 0x040fe40000010010 */
[C---:B------:R-:W-:Y:S02]  /*0960*/  FFMA.FTZ R15, R4.reuse, R15, 0.13980610668659210205 ;  /* 0x3e0f2955040f7423 */ /* 0x040fe4000001000f */
[----:B------:R-:W-:Y:S02]  /*0970*/  FFMA.FTZ R16, R9, R16, -0.16684235632419586182 ;  /* 0xbe2ad8b909107423 */ /* 0x000fe40000010010 */
[----:B------:R-:W-:-:S02]  /*0980*/  FFMA.FTZ R15, R4, R15, -0.16684235632419586182 ;  /* 0xbe2ad8b9040f7423 */ /* 0x000fc4000001000f */
[C---:B------:R-:W-:Y:S02]  /*0990*/  FFMA.FTZ R16, R9.reuse, R16, 0.20012299716472625732 ;  /* 0x3e4ced0b09107423 */ /* 0x040fe40000010010 */
[C---:B------:R-:W-:Y:S02]  /*09a0*/  FFMA.FTZ R15, R4.reuse, R15, 0.20012299716472625732 ;  /* 0x3e4ced0b040f7423 */ /* 0x040fe4000001000f */
[C---:B------:R-:W-:Y:S01]  /*09b0*/  FFMA.FTZ R18, R9.reuse, R16, -0.24999669194221496582 ;  /* 0xbe7fff2209127423 */ /* 0x040fe20000010010 */
[----:B------:R-:W-:Y:S01]  /*09c0*/  FSEL R16, RZ, -23, P0 ;  /* 0xc1b80000ff107808 */ /* 0x000fe20000000000 */
[C---:B------:R-:W-:Y:S02]  /*09d0*/  FFMA.FTZ R17, R4.reuse, R15, -0.24999669194221496582 ;  /* 0xbe7fff2204117423 */ /* 0x040fe4000001000f */
[----:B------:R-:W-:Y:S01]  /*09e0*/  FFMA.FTZ R18, R9, R18, 0.33333182334899902344 ;  /* 0x3eaaaa7809127423 */ /* 0x000fe20000010012 */
[----:B------:R-:W-:Y:S01]  /*09f0*/  ISETP.GE.U32.AND P0, PT, R13, 0x7f800000, PT ;  /* 0x7f8000000d00780c */ /* 0x000fe20003f06070 */
[----:B------:R-:W-:Y:S01]  /*0a00*/  FFMA.FTZ R19, R4, R17, 0.33333182334899902344 ;  /* 0x3eaaaa7804137423 */ /* 0x000fe20000010011 */
[----:B------:R-:W-:Y:S01]  /*0a10*/  FSEL R15, RZ, -23, P1 ;  /* 0xc1b80000ff0f7808 */ /* 0x000fe20000800000 */
[C---:B------:R-:W-:Y:S01]  /*0a20*/  FFMA.FTZ R18, R9.reuse, R18, -0.5 ;  /* 0xbf00000009127423 */ /* 0x040fe20000010012 */
[----:B------:R-:W-:Y:S01]  /*0a30*/  ISETP.GE.U32.AND P1, PT, R14, 0x7f800000, PT ;  /* 0x7f8000000e00780c */ /* 0x000fe20003f26070 */
[C---:B------:R-:W-:Y:S01]  /*0a40*/  FFMA.FTZ R19, R4.reuse, R19, -0.5 ;  /* 0xbf00000004137423 */ /* 0x040fe20000010013 */
[----:B------:R-:W-:Y:S01]  /*0a50*/  I2FP.F32.S32 R17, R12 ;  /* 0x0000000c00117245 */ /* 0x000fe20000201400 */
[----:B------:R-:W-:Y:S01]  /*0a60*/  FMUL R18, R9, R18 ;  /* 0x0000001209127220 */ /* 0x000fe20000400000 */
[----:B------:R-:W-:Y:S01]  /*0a70*/  I2FP.F32.S32 R12, R11 ;  /* 0x0000000b000c7245 */ /* 0x000fe20000201400 */
[----:B------:R-:W-:-:S02]  /*0a80*/  FMUL R19, R4, R19 ;  /* 0x0000001304137220 */ /* 0x000fc40000400000 */
[----:B------:R-:W-:Y:S01]  /*0a90*/  FFMA.FTZ R16, R17, 1.1920928955078125e-07, R16 ;  /* 0x3400000011107823 */ /* 0x000fe20000010010 */
[----:B------:R-:W-:Y:S01]  /*0aa0*/  FFMA.FTZ R9, R9, R18, R9 ;  /* 0x0000001209097223 */ /* 0x000fe20000010009 */
[----:B------:R-:W-:Y:S01]  /*0ab0*/  FFMA.FTZ R19, R4, R19, R4 ;  /* 0x0000001304137223 */ /* 0x000fe20000010004 */
[----:B------:R-:W-:Y:S02]  /*0ac0*/  @P0 IMAD.MOV.U32 R4, RZ, RZ, 0x7f800000 ;  /* 0x7f800000ff040424 */ /* 0x000fe400078e00ff */
[----:B------:R-:W-:Y:S01]  /*0ad0*/  FFMA.FTZ R12, R12, 1.1920928955078125e-07, R15 ;  /* 0x340000000c0c7823 */ /* 0x000fe2000001000f */
[----:B------:R-:W-:Y:S01]  /*0ae0*/  FFMA.FTZ R9, R16, 0.69314718246459960938, R9 ;  /* 0x3f31721810097823 */ /* 0x000fe20000010009 */
[----:B------:R-:W-:Y:S02]  /*0af0*/  @P1 IMAD.MOV.U32 R11, RZ, RZ, 0x7f800000 ;  /* 0x7f800000ff0b1424 */ /* 0x000fe400078e00ff */
[----:B------:R-:W-:Y:S01]  /*0b00*/  @P0 FFMA.FTZ R9, R13, R4, +INF ;  /* 0x7f8000000d090423 */ /* 0x000fe20000010004 */
[----:B------:R-:W-:Y:S01]  /*0b10*/  FFMA.FTZ R12, R12, 0.69314718246459960938, R19 ;  /* 0x3f3172180c0c7823 */ /* 0x000fe20000010013 */
[----:B------:R-:W-:Y:S01]  /*0b20*/  LOP3.LUT R4, R3, 0x10, RZ, 0xfc, !PT ;  /* 0x0000001003047812 */ /* 0x000fe200078efcff */
[C---:B------:R-:W-:Y:S01]  /*0b30*/  @P1 FFMA.FTZ R12, R14.reuse, R11, +INF ;  /* 0x7f8000000e0c1423 */ /* 0x040fe2000001000b */
[----:B------:R-:W-:-:S02]  /*0b40*/  FSETP.NEU.AND P0, PT, R14, RZ, PT ;  /* 0x000000ff0e00720b */ /* 0x000fc40003f0d000 */
[----:B------:R-:W-:Y:S02]  /*0b50*/  LEA.HI R11, R4, UR4, RZ, 0x1f ;  /* 0x00000004040b7c11 */ /* 0x000fe4000f8ff8ff */
[----:B------:R-:W-:Y:S02]  /*0b60*/  LEA.HI R3, R3, UR4, RZ, 0x1f ;  /* 0x0000000403037c11 */ /* 0x000fe4000f8ff8ff */
[----:B------:R-:W-:Y:S01]  /*0b70*/  FSEL R9, R9, -INF , P2 ;  /* 0xff80000009097808 */ /* 0x000fe20001000000 */
[----:B------:R-:W-:Y:S01]  /*0b80*/  IMAD R15, R2, 0x4, R11 ;  /* 0x00000004020f7824 */ /* 0x000fe200078e020b */
[----:B------:R-:W-:Y:S01]  /*0b90*/  FSEL R12, R12, -INF , P0 ;  /* 0xff8000000c0c7808 */ /* 0x000fe20000000000 */
[----:B------:R-:W-:Y:S01]  /*0ba0*/  IMAD R16, R2, 0x4, R3 ;  /* 0x0000000402107824 */ /* 0x000fe200078e0203 */
[----:B------:R-:W-:Y:S01]  /*0bb0*/  SHF.R.U32.HI R4, RZ, 0x1, R0 ;  /* 0x00000001ff047819 */ /* 0x000fe20000011600 */
[--C-:B------:R-:W-:Y:S01]  /*0bc0*/  FADD R11, R10, -R9.reuse ;  /* 0x800000090a0b7221 */ /* 0x100fe20000000000 */
[----:B------:R-:W-:Y:S01]  /*0bd0*/  FADD R13, R6, -R9 ;  /* 0x80000009060d7221 */ /* 0x000fe20000000000 */
[--C-:B------:R-:W-:Y:S01]  /*0be0*/  FADD R9, R8, -R12.reuse ;  /* 0x8000000c08097221 */ /* 0x100fe20000000000 */
[----:B------:R-:W-:Y:S01]  /*0bf0*/  FADD R14, R7, -R12 ;  /* 0x8000000c070e7221 */ /* 0x000fe20000000000 */
[----:B------:R-:W-:Y:S01]  /*0c00*/  LOP3.LUT R2, R4, 0x78, RZ, 0xc0, !PT ;  /* 0x0000007804027812 */ /* 0x000fe200078ec0ff */
[----:B------:R-:W-:Y:S01]  /*0c10*/  STS [R16], R11 ;  /* 0x0000000b10007388 */ /* 0x000fe20000000800 */
[C---:B------:R-:W-:Y:S01]  /*0c20*/  LOP3.LUT R4, R0.reuse, 0xfe, RZ, 0xc0, !PT ;  /* 0x000000fe00047812 */ /* 0x040fe200078ec0ff */
[C---:B------:R-:W-:Y:S01]  /*0c30*/  IMAD.HI R8, R5.reuse, 0x51eb851f, RZ ;  /* 0x51eb851f05087827 */ /* 0x040fe200078e02ff */
[----:B------:R-:W-:Y:S01]  /*0c40*/  LOP3.LUT R0, R0, 0xe, RZ, 0xc0, !PT ;  /* 0x0000000e00007812 */ /* 0x000fe200078ec0ff */
[----:B------:R1:W-:Y:S02]  /*0c50*/  STS [R15+0x40], R9 ;  /* 0x000040090f007388 */ /* 0x0003e40000000800 */
[----:B------:R-:W-:Y:S01]  /*0c60*/  VIADD R3, R2, UR4 ;  /* 0x0000000402037c36 */ /* 0x000fe20008000000 */
[----:B------:R-:W-:Y:S01]  /*0c70*/  ISETP.GE.U32.AND P0, PT, R0, 0xa, PT ;  /* 0x0000000a0000780c */ /* 0x000fe20003f06070 */
[----:B------:R2:W-:Y:S01]  /*0c80*/  STS [R16+0x20], R13 ;  /* 0x0000200d10007388 */ /* 0x0005e20000000800 */
[----:B------:R-:W-:-:S02]  /*0c90*/  IMAD.HI R2, R5, 0x66666667, RZ ;  /* 0x6666666705027827 */ /* 0x000fc400078e02ff */
[----:B------:R-:W-:Y:S01]  /*0ca0*/  ISETP.LT.AND P1, PT, R5, 0x190, !P0 ;  /* 0x000001900500780c */ /* 0x000fe20004721270 */
[----:B------:R-:W-:Y:S01]  /*0cb0*/  STS [R15+0x60], R14 ;  /* 0x0000600e0f007388 */ /* 0x000fe20000000800 */
[----:B------:R-:W-:Y:S01]  /*0cc0*/  IMAD R6, R4, 0x4, R3 ;  /* 0x0000000404067824 */ /* 0x000fe200078e0203 */
[----:B------:R-:W-:Y:S01]  /*0cd0*/  SHF.R.U32.HI R3, RZ, 0x1f, R2 ;  /* 0x0000001fff037819 */ /* 0x000fe20000011602 */
[----:B------:R-:W-:Y:S01]  /*0ce0*/  BAR.SYNC.DEFER_BLOCKING 0x0 ;  /* 0x0000000000007b1d */ /* 0x000fe20000010000 */
[----:B-1----:R-:W-:Y:S02]  /*0cf0*/  SHF.R.U32.HI R9, RZ, 0x1f, R8 ;  /* 0x0000001fff097819 */ /* 0x002fe40000011608 */
[----:B------:R-:W-:Y:S02]  /*0d00*/  LEA.HI.SX32 R10, R2, R3, 0x1e ;  /* 0x00000003020a7211 */ /* 0x000fe400078ff2ff */
[----:B------:R-:W-:-:S03]  /*0d10*/  LEA.HI.SX32 R9, R8, R9, 0x1b ;  /* 0x0000000908097211 */ /* 0x000fc600078fdaff */
[----:B------:R-:W1:Y:S01]  /*0d20*/  LDC.64 R2, c[0x0][0x218] ;  /* 0x00008600ff027b82 */ /* 0x000e620000000a00 */
[----:B------:R-:W-:-:S04]  /*0d30*/  IMAD.HI R11, R10, 0x66666667, RZ ;  /* 0x666666670a0b7827 */ /* 0x000fc800078e02ff */
[----:B--2---:R-:W-:Y:S01]  /*0d40*/  IMAD R13, R10, -0xa, R5 ;  /* 0xfffffff60a0d7824 */ /* 0x004fe200078e0205 */
[----:B------:R-:W-:-:S03]  /*0d50*/  SHF.R.U32.HI R12, RZ, 0x1f, R11 ;  /* 0x0000001fff0c7819 */ /* 0x000fc6000001160b */
[----:B------:R-:W-:Y:S01]  /*0d60*/  IMAD R8, R13, 0x64, R0 ;  /* 0x000000640d087824 */ /* 0x000fe200078e0200 */
[----:B------:R-:W-:Y:S02]  /*0d70*/  LEA.HI.SX32 R11, R11, R12, 0x1e ;  /* 0x0000000c0b0b7211 */ /* 0x000fe400078ff2ff */
[----:B------:R-:W-:Y:S01]  /*0d80*/  LOP3.LUT R12, R4, 0x100, RZ, 0xfc, !PT ;  /* 0x00000100040c7812 */ /* 0x000fe200078efcff */
[----:B------:R-:W-:Y:S02]  /*0d90*/  IMAD R8, R9, 0x3e8, R8 ;  /* 0x000003e809087824 */ /* 0x000fe400078e0208 */
[----:B------:R-:W-:Y:S01]  /*0da0*/  IMAD R11, R11, -0xa, R10 ;  /* 0xfffffff60b0b7824 */ /* 0x000fe200078e020a */
[----:B------:R-:W-:Y:S01]  /*0db0*/  LOP3.LUT R10, R5, 0x10, RZ, 0xfc, !PT ;  /* 0x00000010050a7812 */ /* 0x000fe200078efcff */
[----:B------:R-:W2:Y:S01]  /*0dc0*/  LDS.64 R6, [R6] ;  /* 0x0000000006067984 */ /* 0x000ea20000000a00 */
[----:B------:R-:W-:Y:S01]  /*0dd0*/  SHF.R.U32.HI R12, RZ, 0x1, R12 ;  /* 0x00000001ff0c7819 */ /* 0x000fe2000001160c */
[----:B------:R-:W-:Y:S01]  /*0de0*/  IMAD R9, R11, 0xa, R8 ;  /* 0x0000000a0b097824 */ /* 0x000fe200078e0208 */
[C---:B------:R-:W-:Y:S01]  /*0df0*/  ISETP.LT.AND P0, PT, R10.reuse, 0x190, !P0 ;  /* 0x000001900a00780c */ /* 0x040fe20004701270 */
[----:B------:R-:W-:Y:S01]  /*0e00*/  IMAD.HI R11, R10, 0x66666667, RZ ;  /* 0x666666670a0b7827 */ /* 0x000fe200078e02ff */
[----:B------:R-:W-:-:S03]  /*0e10*/  LOP3.LUT R12, R12, 0xf8, RZ, 0xc0, !PT ;  /* 0x000000f80c0c7812 */ /* 0x000fc600078ec0ff */
[----:B-1----:R-:W-:-:S04]  /*0e20*/  IMAD.WIDE R8, R9, 0x4, R2 ;  /* 0x0000000409087825 */ /* 0x002fc800078e0202 */
[----:B------:R-:W-:-:S04]  /*0e30*/  VIADD R5, R12, UR4 ;  /* 0x000000040c057c36 */ /* 0x000fc80008000000 */
[----:B------:R-:W-:Y:S01]  /*0e40*/  IMAD R5, R4, 0x4, R5 ;  /* 0x0000000404057824 */ /* 0x000fe200078e0205 */
[----:B--2---:R1:W-:Y:S01]  /*0e50*/  @P1 STG.E.64 desc[UR6][R8.64], R6 ;  /* 0x0000000608001986 */ /* 0x0043e2000c101b06 */
[----:B------:R-:W-:Y:S05]  /*0e60*/  @!P0 EXIT ;  /* 0x000000000000894d */ /* 0x000fea0003800000 */
[----:B------:R-:W0:Y:S01]  /*0e70*/  LDS.64 R4, [R5+0x400] ;  /* 0x0004000005047984 */ /* 0x000e220000000a00 */
[----:B-1----:R-:W-:-:S04]  /*0e80*/  SHF.R.U32.HI R6, RZ, 0x1f, R11 ;  /* 0x0000001fff067819 */ /* 0x002fc8000001160b */
[----:B------:R-:W-:Y:S01]  /*0e90*/  LEA.HI.SX32 R11, R11, R6, 0x1e ;  /* 0x000000060b0b7211 */ /* 0x000fe200078ff2ff */
[----:B------:R-:W-:-:S04]  /*0ea0*/  IMAD.HI R6, R10, 0x51eb851f, RZ ;  /* 0x51eb851f0a067827 */ /* 0x000fc800078e02ff */
[----:B------:R-:W-:Y:S01]  /*0eb0*/  IMAD.HI R8, R11, 0x66666667, RZ ;  /* 0x666666670b087827 */ /* 0x000fe200078e02ff */
[----:B------:R-:W-:-:S03]  /*0ec0*/  SHF.R.U32.HI R7, RZ, 0x1f, R6 ;  /* 0x0000001fff077819 */ /* 0x000fc60000011606 */
[----:B------:R-:W-:Y:S01]  /*0ed0*/  IMAD R13, R11, -0xa, R10 ;  /* 0xfffffff60b0d7824 */ /* 0x000fe200078e020a */
[----:B------:R-:W-:Y:S02]  /*0ee0*/  SHF.R.U32.HI R9, RZ, 0x1f, R8 ;  /* 0x0000001fff097819 */ /* 0x000fe40000011608 */
[----:B------:R-:W-:Y:S01]  /*0ef0*/  LEA.HI.SX32 R7, R6, R7, 0x1b ;  /* 0x0000000706077211 */ /* 0x000fe200078fdaff */
[----:B------:R-:W-:Y:S01]  /*0f00*/  IMAD R0, R13, 0x64, R0 ;  /* 0x000000640d007824 */ /* 0x000fe200078e0200 */
[----:B------:R-:W-:-:S03]  /*0f10*/  LEA.HI.SX32 R8, R8, R9, 0x1e ;  /* 0x0000000908087211 */ /* 0x000fc600078ff2ff */
[----:B------:R-:W-:Y:S02]  /*0f20*/  IMAD R7, R7, 0x3e8, R0 ;  /* 0x000003e807077824 */ /* 0x000fe400078e0200 */
[----:B------:R-:W-:-:S04]  /*0f30*/  IMAD R8, R8, -0xa, R11 ;  /* 0xfffffff608087824 */ /* 0x000fc800078e020b */
[----:B------:R-:W-:-:S04]  /*0f40*/  IMAD R7, R8, 0xa, R7 ;  /* 0x0000000a08077824 */ /* 0x000fc800078e0207 */
[----:B------:R-:W-:-:S05]  /*0f50*/  IMAD.WIDE R2, R7, 0x4, R2 ;  /* 0x0000000407027825 */ /* 0x000fca00078e0202 */
[----:B0-----:R-:W-:Y:S01]  /*0f60*/  STG.E.64 desc[UR6][R2.64], R4 ;  /* 0x0000000402007986 */ /* 0x001fe2000c101b06 */
[----:B------:R-:W-:Y:S05]  /*0f70*/  EXIT ;  /* 0x000000000000794d */ /* 0x000fea0003800000 */
.L_x_0:
[----:B------:R-:W-:-:S00]  /*0f80*/  BRA `(.L_x_0) ;  /* 0xfffffffc00fc7947 */ /* 0x000fc0000383ffff */
[----:B------:R-:W-:-:S00]  /*0f90*/  NOP ;  /* 0x0000000000007918 */ /* 0x000fc00000000000 */
        /* <DEDUP_REMOVED lines=14> */
.L_x_1:


//--------------------- .nv.global.init           --------------------------
	.section	.nv.global.init,"aw",@progbits
.nv.global.init:
	.type		_$_str,@object
	.size		_$_str,(.L_0 - _$_str)
_$_str:
        /*0000*/ 	.byte	0x5f, 0x5f, 0x43, 0x55, 0x44, 0x41, 0x5f, 0x46, 0x54, 0x5a, 0x00
.L_0:


//--------------------- .nv.shared.triton_per_fused__log_softmax_12 --------------------------
	.section	.nv.shared.triton_per_fused__log_softmax_12,"aw",@nobits
	.sectionflags	@""
	.align	16
	.zero		1024


//--------------------- .nv.constant0.triton_per_fused__log_softmax_12 --------------------------
	.section	.nv.constant0.triton_per_fused__log_softmax_12,"a",@progbits
	.sectionflags	@""
	.align	4
.nv.constant0.triton_per_fused__log_softmax_12:
	.zero		552
